//
// Generated by NVIDIA NVVM Compiler
//
// Compiler Build ID: CL-36424714
// Cuda compilation tools, release 13.0, V13.0.88
// Based on NVVM 20.0.0
//

.version 9.0
.target sm_100
.address_size 64

	// .globl	_Z21CuMatLORMatrixDKernelPdS_S_ll

.visible .entry _Z21CuMatLORMatrixDKernelPdS_S_ll(
	.param .u64 .ptr .align 1 _Z21CuMatLORMatrixDKernelPdS_S_ll_param_0,
	.param .u64 .ptr .align 1 _Z21CuMatLORMatrixDKernelPdS_S_ll_param_1,
	.param .u64 .ptr .align 1 _Z21CuMatLORMatrixDKernelPdS_S_ll_param_2,
	.param .u64 _Z21CuMatLORMatrixDKernelPdS_S_ll_param_3,
	.param .u64 _Z21CuMatLORMatrixDKernelPdS_S_ll_param_4
)
{
	.reg .pred 	%p<4>;
	.reg .b32 	%r<5>;
	.reg .b64 	%rd<17>;
	.reg .b64 	%fd<7>;

	ld.param.u64 	%rd2, [_Z21CuMatLORMatrixDKernelPdS_S_ll_param_0];
	ld.param.u64 	%rd3, [_Z21CuMatLORMatrixDKernelPdS_S_ll_param_1];
	ld.param.u64 	%rd4, [_Z21CuMatLORMatrixDKernelPdS_S_ll_param_2];
	ld.param.u64 	%rd5, [_Z21CuMatLORMatrixDKernelPdS_S_ll_param_3];
	ld.param.u64 	%rd6, [_Z21CuMatLORMatrixDKernelPdS_S_ll_param_4];
	mul.lo.s64 	%rd7, %rd6, %rd5;
	mov.u32 	%r1, %ntid.x;
	mov.u32 	%r2, %ctaid.x;
	mov.u32 	%r3, %tid.x;
	mad.lo.s32 	%r4, %r1, %r2, %r3;
	cvt.u64.u32 	%rd1, %r4;
	setp.le.s64 	%p1, %rd7, %rd1;
	@%p1 bra 	$L__BB0_4;
	cvta.to.global.u64 	%rd8, %rd2;
	shl.b64 	%rd9, %rd1, 3;
	add.s64 	%rd10, %rd8, %rd9;
	ld.global.f64 	%fd4, [%rd10];
	setp.neu.f64 	%p2, %fd4, 0d0000000000000000;
	mov.f64 	%fd6, 0d3FF0000000000000;
	@%p2 bra 	$L__BB0_3;
	cvta.to.global.u64 	%rd11, %rd3;
	add.s64 	%rd13, %rd11, %rd9;
	ld.global.f64 	%fd5, [%rd13];
	setp.neu.f64 	%p3, %fd5, 0d0000000000000000;
	selp.f64 	%fd6, 0d3FF0000000000000, 0d0000000000000000, %p3;
$L__BB0_3:
	cvta.to.global.u64 	%rd14, %rd4;
	add.s64 	%rd16, %rd14, %rd9;
	st.global.f64 	[%rd16], %fd6;
$L__BB0_4:
	ret;

}
	// .globl	_Z21CuMatLORMatrixIKernelPlS_S_ll
.visible .entry _Z21CuMatLORMatrixIKernelPlS_S_ll(
	.param .u64 .ptr .align 1 _Z21CuMatLORMatrixIKernelPlS_S_ll_param_0,
	.param .u64 .ptr .align 1 _Z21CuMatLORMatrixIKernelPlS_S_ll_param_1,
	.param .u64 .ptr .align 1 _Z21CuMatLORMatrixIKernelPlS_S_ll_param_2,
	.param .u64 _Z21CuMatLORMatrixIKernelPlS_S_ll_param_3,
	.param .u64 _Z21CuMatLORMatrixIKernelPlS_S_ll_param_4
)
{
	.reg .pred 	%p<4>;
	.reg .b32 	%r<5>;
	.reg .b64 	%rd<23>;

	ld.param.u64 	%rd4, [_Z21CuMatLORMatrixIKernelPlS_S_ll_param_0];
	ld.param.u64 	%rd5, [_Z21CuMatLORMatrixIKernelPlS_S_ll_param_1];
	ld.param.u64 	%rd6, [_Z21CuMatLORMatrixIKernelPlS_S_ll_param_2];
	ld.param.u64 	%rd7, [_Z21CuMatLORMatrixIKernelPlS_S_ll_param_3];
	ld.param.u64 	%rd8, [_Z21CuMatLORMatrixIKernelPlS_S_ll_param_4];
	mul.lo.s64 	%rd9, %rd8, %rd7;
	mov.u32 	%r1, %ntid.x;
	mov.u32 	%r2, %ctaid.x;
	mov.u32 	%r3, %tid.x;
	mad.lo.s32 	%r4, %r1, %r2, %r3;
	cvt.u64.u32 	%rd1, %r4;
	setp.le.s64 	%p1, %rd9, %rd1;
	@%p1 bra 	$L__BB1_4;
	cvta.to.global.u64 	%rd11, %rd4;
	shl.b64 	%rd12, %rd1, 3;
	add.s64 	%rd13, %rd11, %rd12;
	ld.global.u64 	%rd14, [%rd13];
	setp.ne.s64 	%p2, %rd14, 0;
	mov.b64 	%rd22, 1;
	@%p2 bra 	$L__BB1_3;
	cvta.to.global.u64 	%rd15, %rd5;
	add.s64 	%rd17, %rd15, %rd12;
	ld.global.u64 	%rd18, [%rd17];
	setp.ne.s64 	%p3, %rd18, 0;
	selp.u64 	%rd22, 1, 0, %p3;
$L__BB1_3:
	cvta.to.global.u64 	%rd19, %rd6;
	add.s64 	%rd21, %rd19, %rd12;
	st.global.u64 	[%rd21], %rd22;
$L__BB1_4:
	ret;

}
	// .globl	_Z22CuMatLANDMatrixDKernelPdS_S_ll
.visible .entry _Z22CuMatLANDMatrixDKernelPdS_S_ll(
	.param .u64 .ptr .align 1 _Z22CuMatLANDMatrixDKernelPdS_S_ll_param_0,
	.param .u64 .ptr .align 1 _Z22CuMatLANDMatrixDKernelPdS_S_ll_param_1,
	.param .u64 .ptr .align 1 _Z22CuMatLANDMatrixDKernelPdS_S_ll_param_2,
	.param .u64 _Z22CuMatLANDMatrixDKernelPdS_S_ll_param_3,
	.param .u64 _Z22CuMatLANDMatrixDKernelPdS_S_ll_param_4
)
{
	.reg .pred 	%p<4>;
	.reg .b32 	%r<5>;
	.reg .b64 	%rd<17>;
	.reg .b64 	%fd<7>;

	ld.param.u64 	%rd2, [_Z22CuMatLANDMatrixDKernelPdS_S_ll_param_0];
	ld.param.u64 	%rd3, [_Z22CuMatLANDMatrixDKernelPdS_S_ll_param_1];
	ld.param.u64 	%rd4, [_Z22CuMatLANDMatrixDKernelPdS_S_ll_param_2];
	ld.param.u64 	%rd5, [_Z22CuMatLANDMatrixDKernelPdS_S_ll_param_3];
	ld.param.u64 	%rd6, [_Z22CuMatLANDMatrixDKernelPdS_S_ll_param_4];
	mul.lo.s64 	%rd7, %rd6, %rd5;
	mov.u32 	%r1, %ntid.x;
	mov.u32 	%r2, %ctaid.x;
	mov.u32 	%r3, %tid.x;
	mad.lo.s32 	%r4, %r1, %r2, %r3;
	cvt.u64.u32 	%rd1, %r4;
	setp.le.s64 	%p1, %rd7, %rd1;
	@%p1 bra 	$L__BB2_4;
	cvta.to.global.u64 	%rd8, %rd2;
	shl.b64 	%rd9, %rd1, 3;
	add.s64 	%rd10, %rd8, %rd9;
	ld.global.f64 	%fd4, [%rd10];
	setp.eq.f64 	%p2, %fd4, 0d0000000000000000;
	mov.f64 	%fd6, 0d0000000000000000;
	@%p2 bra 	$L__BB2_3;
	cvta.to.global.u64 	%rd11, %rd3;
	add.s64 	%rd13, %rd11, %rd9;
	ld.global.f64 	%fd5, [%rd13];
	setp.neu.f64 	%p3, %fd5, 0d0000000000000000;
	selp.f64 	%fd6, 0d3FF0000000000000, 0d0000000000000000, %p3;
$L__BB2_3:
	cvta.to.global.u64 	%rd14, %rd4;
	add.s64 	%rd16, %rd14, %rd9;
	st.global.f64 	[%rd16], %fd6;
$L__BB2_4:
	ret;

}
	// .globl	_Z22CuMatLANDMatrixIKernelPlS_S_ll
.visible .entry _Z22CuMatLANDMatrixIKernelPlS_S_ll(
	.param .u64 .ptr .align 1 _Z22CuMatLANDMatrixIKernelPlS_S_ll_param_0,
	.param .u64 .ptr .align 1 _Z22CuMatLANDMatrixIKernelPlS_S_ll_param_1,
	.param .u64 .ptr .align 1 _Z22CuMatLANDMatrixIKernelPlS_S_ll_param_2,
	.param .u64 _Z22CuMatLANDMatrixIKernelPlS_S_ll_param_3,
	.param .u64 _Z22CuMatLANDMatrixIKernelPlS_S_ll_param_4
)
{
	.reg .pred 	%p<4>;
	.reg .b32 	%r<5>;
	.reg .b64 	%rd<23>;

	ld.param.u64 	%rd4, [_Z22CuMatLANDMatrixIKernelPlS_S_ll_param_0];
	ld.param.u64 	%rd5, [_Z22CuMatLANDMatrixIKernelPlS_S_ll_param_1];
	ld.param.u64 	%rd6, [_Z22CuMatLANDMatrixIKernelPlS_S_ll_param_2];
	ld.param.u64 	%rd7, [_Z22CuMatLANDMatrixIKernelPlS_S_ll_param_3];
	ld.param.u64 	%rd8, [_Z22CuMatLANDMatrixIKernelPlS_S_ll_param_4];
	mul.lo.s64 	%rd9, %rd8, %rd7;
	mov.u32 	%r1, %ntid.x;
	mov.u32 	%r2, %ctaid.x;
	mov.u32 	%r3, %tid.x;
	mad.lo.s32 	%r4, %r1, %r2, %r3;
	cvt.u64.u32 	%rd1, %r4;
	setp.le.s64 	%p1, %rd9, %rd1;
	@%p1 bra 	$L__BB3_4;
	cvta.to.global.u64 	%rd11, %rd4;
	shl.b64 	%rd12, %rd1, 3;
	add.s64 	%rd13, %rd11, %rd12;
	ld.global.u64 	%rd14, [%rd13];
	setp.eq.s64 	%p2, %rd14, 0;
	mov.b64 	%rd22, 0;
	@%p2 bra 	$L__BB3_3;
	cvta.to.global.u64 	%rd15, %rd5;
	add.s64 	%rd17, %rd15, %rd12;
	ld.global.u64 	%rd18, [%rd17];
	setp.ne.s64 	%p3, %rd18, 0;
	selp.u64 	%rd22, 1, 0, %p3;
$L__BB3_3:
	cvta.to.global.u64 	%rd19, %rd6;
	add.s64 	%rd21, %rd19, %rd12;
	st.global.u64 	[%rd21], %rd22;
$L__BB3_4:
	ret;

}


// ===== COMPILED SASS (sm_100) =====

	.target	sm_100

	.elftype	@"ET_EXEC"


//--------------------- .note.nv.tkinfo           --------------------------
	.section	.note.nv.tkinfo,"",@"SHT_NOTE"
	.sectionflags	@"SHF_NOTE_NV_TKINFO"
	.tkinfo
        /*0018*/ 	.word	0x00000002
        /*0030*/ 	.string	""
        /*0030*/ 	.string	"ptxas"
        /*0030*/ 	.string	"Cuda compilation tools, release 13.0, V13.0.88"
        /*0030*/ 	.string	"Build cuda_13.0.r13.0/compiler.36424714_0"
        /*0030*/ 	.string	"-arch sm_100 -m 64 "



//--------------------- .note.nv.cuinfo           --------------------------
	.section	.note.nv.cuinfo,"",@"SHT_NOTE"
	.sectionflags	@"SHF_NOTE_NV_CUINFO"
        /*0018*/ 	.short	0x0002
        /*001a*/ 	.short	0x0064
        /*001c*/ 	.short	0x0082
	.zero		2


//--------------------- .nv.info                  --------------------------
	.section	.nv.info,"",@"SHT_CUDA_INFO"
	.align	4


	//----- nvinfo : EIATTR_REGCOUNT
	.align		4
        /*0000*/ 	.byte	0x04, 0x2f
        /*0002*/ 	.short	(.L_1 - .L_0)
	.align		4
.L_0:
        /*0004*/ 	.word	index@(_Z21CuMatLORMatrixDKernelPdS_S_ll)
        /*0008*/ 	.word	0x0000000c


	//----- nvinfo : EIATTR_FRAME_SIZE
	.align		4
.L_1:
        /*000c*/ 	.byte	0x04, 0x11
        /*000e*/ 	.short	(.L_3 - .L_2)
	.align		4
.L_2:
        /*0010*/ 	.word	index@(_Z21CuMatLORMatrixDKernelPdS_S_ll)
        /*0014*/ 	.word	0x00000000


	//----- nvinfo : EIATTR_REGCOUNT
	.align		4
.L_3:
        /*0018*/ 	.byte	0x04, 0x2f
        /*001a*/ 	.short	(.L_5 - .L_4)
	.align		4
.L_4:
        /*001c*/ 	.word	index@(_Z21CuMatLORMatrixIKernelPlS_S_ll)
        /*0020*/ 	.word	0x0000000a


	//----- nvinfo : EIATTR_FRAME_SIZE
	.align		4
.L_5:
        /*0024*/ 	.byte	0x04, 0x11
        /*0026*/ 	.short	(.L_7 - .L_6)
	.align		4
.L_6:
        /*0028*/ 	.word	index@(_Z21CuMatLORMatrixIKernelPlS_S_ll)
        /*002c*/ 	.word	0x00000000


	//----- nvinfo : EIATTR_REGCOUNT
	.align		4
.L_7:
        /*0030*/ 	.byte	0x04, 0x2f
        /*0032*/ 	.short	(.L_9 - .L_8)
	.align		4
.L_8:
        /*0034*/ 	.word	index@(_Z22CuMatLANDMatrixDKernelPdS_S_ll)
        /*0038*/ 	.word	0x0000000c


	//----- nvinfo : EIATTR_FRAME_SIZE
	.align		4
.L_9:
        /*003c*/ 	.byte	0x04, 0x11
        /*003e*/ 	.short	(.L_11 - .L_10)
	.align		4
.L_10:
        /*0040*/ 	.word	index@(_Z22CuMatLANDMatrixDKernelPdS_S_ll)
        /*0044*/ 	.word	0x00000000


	//----- nvinfo : EIATTR_REGCOUNT
	.align		4
.L_11:
        /*0048*/ 	.byte	0x04, 0x2f
        /*004a*/ 	.short	(.L_13 - .L_12)
	.align		4
.L_12:
        /*004c*/ 	.word	index@(_Z22CuMatLANDMatrixIKernelPlS_S_ll)
        /*0050*/ 	.word	0x0000000a


	//----- nvinfo : EIATTR_FRAME_SIZE
	.align		4
.L_13:
        /*0054*/ 	.byte	0x04, 0x11
        /*0056*/ 	.short	(.L_15 - .L_14)
	.align		4
.L_14:
        /*0058*/ 	.word	index@(_Z22CuMatLANDMatrixIKernelPlS_S_ll)
        /*005c*/ 	.word	0x00000000


	//----- nvinfo : EIATTR_MIN_STACK_SIZE
	.align		4
.L_15:
        /*0060*/ 	.byte	0x04, 0x12
        /*0062*/ 	.short	(.L_17 - .L_16)
	.align		4
.L_16:
        /*0064*/ 	.word	index@(_Z22CuMatLANDMatrixIKernelPlS_S_ll)
        /*0068*/ 	.word	0x00000000


	//----- nvinfo : EIATTR_MIN_STACK_SIZE
	.align		4
.L_17:
        /*006c*/ 	.byte	0x04, 0x12
        /*006e*/ 	.short	(.L_19 - .L_18)
	.align		4
.L_18:
        /*0070*/ 	.word	index@(_Z22CuMatLANDMatrixDKernelPdS_S_ll)
        /*0074*/ 	.word	0x00000000


	//----- nvinfo : EIATTR_MIN_STACK_SIZE
	.align		4
.L_19:
        /*0078*/ 	.byte	0x04, 0x12
        /*007a*/ 	.short	(.L_21 - .L_20)
	.align		4
.L_20:
        /*007c*/ 	.word	index@(_Z21CuMatLORMatrixIKernelPlS_S_ll)
        /*0080*/ 	.word	0x00000000


	//----- nvinfo : EIATTR_MIN_STACK_SIZE
	.align		4
.L_21:
        /*0084*/ 	.byte	0x04, 0x12
        /*0086*/ 	.short	(.L_23 - .L_22)
	.align		4
.L_22:
        /*0088*/ 	.word	index@(_Z21CuMatLORMatrixDKernelPdS_S_ll)
        /*008c*/ 	.word	0x00000000
.L_23:


//--------------------- .nv.compat                --------------------------
	.section	.nv.compat,"",@"SHT_CUDA_COMPAT_INFO"
	.align	4
        /*0000*/ 	.byte	0x02, 0x09, 0x00, 0x00, 0x02, 0x02, 0x01, 0x00, 0x02, 0x05, 0x05, 0x00, 0x03, 0x07, 0x01, 0x01
        /*0010*/ 	.byte	0x02, 0x03, 0x00, 0x00, 0x02, 0x06, 0x01, 0x00, 0x04, 0x0b, 0x08, 0x00, 0x01, 0x00, 0x00, 0x00
        /*0020*/ 	.byte	0x00, 0x00, 0x00, 0x00


//--------------------- .nv.info._Z22CuMatLANDMatrixIKernelPlS_S_ll --------------------------
	.section	.nv.info._Z22CuMatLANDMatrixIKernelPlS_S_ll,"",@"SHT_CUDA_INFO"
	.sectionflags	@""
	.align	4


	//----- nvinfo : EIATTR_CUDA_API_VERSION
	.align		4
        /*0000*/ 	.byte	0x04, 0x37
        /*0002*/ 	.short	(.L_25 - .L_24)
.L_24:
        /*0004*/ 	.word	0x00000082


	//----- nvinfo : EIATTR_KPARAM_INFO
	.align		4
.L_25:
        /*0008*/ 	.byte	0x04, 0x17
        /*000a*/ 	.short	(.L_27 - .L_26)
.L_26:
        /*000c*/ 	.word	0x00000000
        /*0010*/ 	.short	0x0004
        /*0012*/ 	.short	0x0020
        /*0014*/ 	.byte	0x00, 0xf0, 0x21, 0x00


	//----- nvinfo : EIATTR_KPARAM_INFO
	.align		4
.L_27:
        /*0018*/ 	.byte	0x04, 0x17
        /*001a*/ 	.short	(.L_29 - .L_28)
.L_28:
        /*001c*/ 	.word	0x00000000
        /*0020*/ 	.short	0x0003
        /*0022*/ 	.short	0x0018
        /*0024*/ 	.byte	0x00, 0xf0, 0x21, 0x00


	//----- nvinfo : EIATTR_KPARAM_INFO
	.align		4
.L_29:
        /*0028*/ 	.byte	0x04, 0x17
        /*002a*/ 	.short	(.L_31 - .L_30)
.L_30:
        /*002c*/ 	.word	0x00000000
        /*0030*/ 	.short	0x0002
        /*0032*/ 	.short	0x0010
        /*0034*/ 	.byte	0x00, 0xf5, 0x21, 0x00


	//----- nvinfo : EIATTR_KPARAM_INFO
	.align		4
.L_31:
        /*0038*/ 	.byte	0x04, 0x17
        /*003a*/ 	.short	(.L_33 - .L_32)
.L_32:
        /*003c*/ 	.word	0x00000000
        /*0040*/ 	.short	0x0001
        /*0042*/ 	.short	0x0008
        /*0044*/ 	.byte	0x00, 0xf5, 0x21, 0x00


	//----- nvinfo : EIATTR_KPARAM_INFO
	.align		4
.L_33:
        /*0048*/ 	.byte	0x04, 0x17
        /*004a*/ 	.short	(.L_35 - .L_34)
.L_34:
        /*004c*/ 	.word	0x00000000
        /*0050*/ 	.short	0x0000
        /*0052*/ 	.short	0x0000
        /*0054*/ 	.byte	0x00, 0xf5, 0x21, 0x00


	//----- nvinfo : EIATTR_SPARSE_MMA_MASK
	.align		4
.L_35:
        /*0058*/ 	.byte	0x03, 0x50
        /*005a*/ 	.short	0x0000


	//----- nvinfo : EIATTR_MAXREG_COUNT
	.align		4
        /*005c*/ 	.byte	0x03, 0x1b
        /*005e*/ 	.short	0x00ff


	//----- nvinfo : EIATTR_MERCURY_ISA_VERSION
	.align		4
        /*0060*/ 	.byte	0x03, 0x5f
        /*0062*/ 	.short	0x0101


	//----- nvinfo : EIATTR_VRC_CTA_INIT_COUNT
	.align		4
        /*0064*/ 	.byte	0x02, 0x4a
	.zero		1
	.zero		1


	//----- nvinfo : EIATTR_EXIT_INSTR_OFFSETS
	.align		4
        /*0068*/ 	.byte	0x04, 0x1c
        /*006a*/ 	.short	(.L_37 - .L_36)


	//   ....[0]....
.L_36:
        /*006c*/ 	.word	0x000000e0


	//   ....[1]....
        /*0070*/ 	.word	0x00000260


	//----- nvinfo : EIATTR_CBANK_PARAM_SIZE
	.align		4
.L_37:
        /*0074*/ 	.byte	0x03, 0x19
        /*0076*/ 	.short	0x0028


	//----- nvinfo : EIATTR_PARAM_CBANK
	.align		4
        /*0078*/ 	.byte	0x04, 0x0a
        /*007a*/ 	.short	(.L_39 - .L_38)
	.align		4
.L_38:
        /*007c*/ 	.word	index@(.nv.constant0._Z22CuMatLANDMatrixIKernelPlS_S_ll)
        /*0080*/ 	.short	0x0380
        /*0082*/ 	.short	0x0028


	//----- nvinfo : EIATTR_SW_WAR
	.align		4
.L_39:
        /*0084*/ 	.byte	0x04, 0x36
        /*0086*/ 	.short	(.L_41 - .L_40)
.L_40:
        /*0088*/ 	.word	0x00000008
.L_41:


//--------------------- .nv.info._Z22CuMatLANDMatrixDKernelPdS_S_ll --------------------------
	.section	.nv.info._Z22CuMatLANDMatrixDKernelPdS_S_ll,"",@"SHT_CUDA_INFO"
	.sectionflags	@""
	.align	4


	//----- nvinfo : EIATTR_CUDA_API_VERSION
	.align		4
        /*0000*/ 	.byte	0x04, 0x37
        /*0002*/ 	.short	(.L_43 - .L_42)
.L_42:
        /*0004*/ 	.word	0x00000082


	//----- nvinfo : EIATTR_KPARAM_INFO
	.align		4
.L_43:
        /*0008*/ 	.byte	0x04, 0x17
        /*000a*/ 	.short	(.L_45 - .L_44)
.L_44:
        /*000c*/ 	.word	0x00000000
        /*0010*/ 	.short	0x0004
        /*0012*/ 	.short	0x0020
        /*0014*/ 	.byte	0x00, 0xf0, 0x21, 0x00


	//----- nvinfo : EIATTR_KPARAM_INFO
	.align		4
.L_45:
        /*0018*/ 	.byte	0x04, 0x17
        /*001a*/ 	.short	(.L_47 - .L_46)
.L_46:
        /*001c*/ 	.word	0x00000000
        /*0020*/ 	.short	0x0003
        /*0022*/ 	.short	0x0018
        /*0024*/ 	.byte	0x00, 0xf0, 0x21, 0x00


	//----- nvinfo : EIATTR_KPARAM_INFO
	.align		4
.L_47:
        /*0028*/ 	.byte	0x04, 0x17
        /*002a*/ 	.short	(.L_49 - .L_48)
.L_48:
        /*002c*/ 	.word	0x00000000
        /*0030*/ 	.short	0x0002
        /*0032*/ 	.short	0x0010
        /*0034*/ 	.byte	0x00, 0xf5, 0x21, 0x00


	//----- nvinfo : EIATTR_KPARAM_INFO
	.align		4
.L_49:
        /*0038*/ 	.byte	0x04, 0x17
        /*003a*/ 	.short	(.L_51 - .L_50)
.L_50:
        /*003c*/ 	.word	0x00000000
        /*0040*/ 	.short	0x0001
        /*0042*/ 	.short	0x0008
        /*0044*/ 	.byte	0x00, 0xf5, 0x21, 0x00


	//----- nvinfo : EIATTR_KPARAM_INFO
	.align		4
.L_51:
        /*0048*/ 	.byte	0x04, 0x17
        /*004a*/ 	.short	(.L_53 - .L_52)
.L_52:
        /*004c*/ 	.word	0x00000000
        /*0050*/ 	.short	0x0000
        /*0052*/ 	.short	0x0000
        /*0054*/ 	.byte	0x00, 0xf5, 0x21, 0x00


	//----- nvinfo : EIATTR_SPARSE_MMA_MASK
	.align		4
.L_53:
        /*0058*/ 	.byte	0x03, 0x50
        /*005a*/ 	.short	0x0000


	//----- nvinfo : EIATTR_MAXREG_COUNT
	.align		4
        /*005c*/ 	.byte	0x03, 0x1b
        /*005e*/ 	.short	0x00ff


	//----- nvinfo : EIATTR_MERCURY_ISA_VERSION
	.align		4
        /*0060*/ 	.byte	0x03, 0x5f
        /*0062*/ 	.short	0x0101


	//----- nvinfo : EIATTR_VRC_CTA_INIT_COUNT
	.align		4
        /*0064*/ 	.byte	0x02, 0x4a
	.zero		1
	.zero		1


	//----- nvinfo : EIATTR_EXIT_INSTR_OFFSETS
	.align		4
        /*0068*/ 	.byte	0x04, 0x1c
        /*006a*/ 	.short	(.L_55 - .L_54)


	//   ....[0]....
.L_54:
        /*006c*/ 	.word	0x000000e0


	//   ....[1]....
        /*0070*/ 	.word	0x00000230


	//----- nvinfo : EIATTR_CBANK_PARAM_SIZE
	.align		4
.L_55:
        /*0074*/ 	.byte	0x03, 0x19
        /*0076*/ 	.short	0x0028


	//----- nvinfo : EIATTR_PARAM_CBANK
	.align		4
        /*0078*/ 	.byte	0x04, 0x0a
        /*007a*/ 	.short	(.L_57 - .L_56)
	.align		4
.L_56:
        /*007c*/ 	.word	index@(.nv.constant0._Z22CuMatLANDMatrixDKernelPdS_S_ll)
        /*0080*/ 	.short	0x0380
        /*0082*/ 	.short	0x0028


	//----- nvinfo : EIATTR_SW_WAR
	.align		4
.L_57:
        /*0084*/ 	.byte	0x04, 0x36
        /*0086*/ 	.short	(.L_59 - .L_58)
.L_58:
        /*0088*/ 	.word	0x00000008
.L_59:


//--------------------- .nv.info._Z21CuMatLORMatrixIKernelPlS_S_ll --------------------------
	.section	.nv.info._Z21CuMatLORMatrixIKernelPlS_S_ll,"",@"SHT_CUDA_INFO"
	.sectionflags	@""
	.align	4


	//----- nvinfo : EIATTR_CUDA_API_VERSION
	.align		4
        /*0000*/ 	.byte	0x04, 0x37
        /*0002*/ 	.short	(.L_61 - .L_60)
.L_60:
        /*0004*/ 	.word	0x00000082


	//----- nvinfo : EIATTR_KPARAM_INFO
	.align		4
.L_61:
        /*0008*/ 	.byte	0x04, 0x17
        /*000a*/ 	.short	(.L_63 - .L_62)
.L_62:
        /*000c*/ 	.word	0x00000000
        /*0010*/ 	.short	0x0004
        /*0012*/ 	.short	0x0020
        /*0014*/ 	.byte	0x00, 0xf0, 0x21, 0x00


	//----- nvinfo : EIATTR_KPARAM_INFO
	.align		4
.L_63:
        /*0018*/ 	.byte	0x04, 0x17
        /*001a*/ 	.short	(.L_65 - .L_64)
.L_64:
        /*001c*/ 	.word	0x00000000
        /*0020*/ 	.short	0x0003
        /*0022*/ 	.short	0x0018
        /*0024*/ 	.byte	0x00, 0xf0, 0x21, 0x00


	//----- nvinfo : EIATTR_KPARAM_INFO
	.align		4
.L_65:
        /*0028*/ 	.byte	0x04, 0x17
        /*002a*/ 	.short	(.L_67 - .L_66)
.L_66:
        /*002c*/ 	.word	0x00000000
        /*0030*/ 	.short	0x0002
        /*0032*/ 	.short	0x0010
        /*0034*/ 	.byte	0x00, 0xf5, 0x21, 0x00


	//----- nvinfo : EIATTR_KPARAM_INFO
	.align		4
.L_67:
        /*0038*/ 	.byte	0x04, 0x17
        /*003a*/ 	.short	(.L_69 - .L_68)
.L_68:
        /*003c*/ 	.word	0x00000000
        /*0040*/ 	.short	0x0001
        /*0042*/ 	.short	0x0008
        /*0044*/ 	.byte	0x00, 0xf5, 0x21, 0x00


	//----- nvinfo : EIATTR_KPARAM_INFO
	.align		4
.L_69:
        /*0048*/ 	.byte	0x04, 0x17
        /*004a*/ 	.short	(.L_71 - .L_70)
.L_70:
        /*004c*/ 	.word	0x00000000
        /*0050*/ 	.short	0x0000
        /*0052*/ 	.short	0x0000
        /*0054*/ 	.byte	0x00, 0xf5, 0x21, 0x00


	//----- nvinfo : EIATTR_SPARSE_MMA_MASK
	.align		4
.L_71:
        /*0058*/ 	.byte	0x03, 0x50
        /*005a*/ 	.short	0x0000


	//----- nvinfo : EIATTR_MAXREG_COUNT
	.align		4
        /*005c*/ 	.byte	0x03, 0x1b
        /*005e*/ 	.short	0x00ff


	//----- nvinfo : EIATTR_MERCURY_ISA_VERSION
	.align		4
        /*0060*/ 	.byte	0x03, 0x5f
        /*0062*/ 	.short	0x0101


	//----- nvinfo : EIATTR_VRC_CTA_INIT_COUNT
	.align		4
        /*0064*/ 	.byte	0x02, 0x4a
	.zero		1
	.zero		1


	//----- nvinfo : EIATTR_EXIT_INSTR_OFFSETS
	.align		4
        /*0068*/ 	.byte	0x04, 0x1c
        /*006a*/ 	.short	(.L_73 - .L_72)


	//   ....[0]....
.L_72:
        /*006c*/ 	.word	0x000000e0


	//   ....[1]....
        /*0070*/ 	.word	0x00000260


	//----- nvinfo : EIATTR_CBANK_PARAM_SIZE
	.align		4
.L_73:
        /*0074*/ 	.byte	0x03, 0x19
        /*0076*/ 	.short	0x0028


	//----- nvinfo : EIATTR_PARAM_CBANK
	.align		4
        /*0078*/ 	.byte	0x04, 0x0a
        /*007a*/ 	.short	(.L_75 - .L_74)
	.align		4
.L_74:
        /*007c*/ 	.word	index@(.nv.constant0._Z21CuMatLORMatrixIKernelPlS_S_ll)
        /*0080*/ 	.short	0x0380
        /*0082*/ 	.short	0x0028


	//----- nvinfo : EIATTR_SW_WAR
	.align		4
.L_75:
        /*0084*/ 	.byte	0x04, 0x36
        /*0086*/ 	.short	(.L_77 - .L_76)
.L_76:
        /*0088*/ 	.word	0x00000008
.L_77:


//--------------------- .nv.info._Z21CuMatLORMatrixDKernelPdS_S_ll --------------------------
	.section	.nv.info._Z21CuMatLORMatrixDKernelPdS_S_ll,"",@"SHT_CUDA_INFO"
	.sectionflags	@""
	.align	4


	//----- nvinfo : EIATTR_CUDA_API_VERSION
	.align		4
        /*0000*/ 	.byte	0x04, 0x37
        /*0002*/ 	.short	(.L_79 - .L_78)
.L_78:
        /*0004*/ 	.word	0x00000082


	//----- nvinfo : EIATTR_KPARAM_INFO
	.align		4
.L_79:
        /*0008*/ 	.byte	0x04, 0x17
        /*000a*/ 	.short	(.L_81 - .L_80)
.L_80:
        /*000c*/ 	.word	0x00000000
        /*0010*/ 	.short	0x0004
        /*0012*/ 	.short	0x0020
        /*0014*/ 	.byte	0x00, 0xf0, 0x21, 0x00


	//----- nvinfo : EIATTR_KPARAM_INFO
	.align		4
.L_81:
        /*0018*/ 	.byte	0x04, 0x17
        /*001a*/ 	.short	(.L_83 - .L_82)
.L_82:
        /*001c*/ 	.word	0x00000000
        /*0020*/ 	.short	0x0003
        /*0022*/ 	.short	0x0018
        /*0024*/ 	.byte	0x00, 0xf0, 0x21, 0x00


	//----- nvinfo : EIATTR_KPARAM_INFO
	.align		4
.L_83:
        /*0028*/ 	.byte	0x04, 0x17
        /*002a*/ 	.short	(.L_85 - .L_84)
.L_84:
        /*002c*/ 	.word	0x00000000
        /*0030*/ 	.short	0x0002
        /*0032*/ 	.short	0x0010
        /*0034*/ 	.byte	0x00, 0xf5, 0x21, 0x00


	//----- nvinfo : EIATTR_KPARAM_INFO
	.align		4
.L_85:
        /*0038*/ 	.byte	0x04, 0x17
        /*003a*/ 	.short	(.L_87 - .L_86)
.L_86:
        /*003c*/ 	.word	0x00000000
        /*0040*/ 	.short	0x0001
        /*0042*/ 	.short	0x0008
        /*0044*/ 	.byte	0x00, 0xf5, 0x21, 0x00


	//----- nvinfo : EIATTR_KPARAM_INFO
	.align		4
.L_87:
        /*0048*/ 	.byte	0x04, 0x17
        /*004a*/ 	.short	(.L_89 - .L_88)
.L_88:
        /*004c*/ 	.word	0x00000000
        /*0050*/ 	.short	0x0000
        /*0052*/ 	.short	0x0000
        /*0054*/ 	.byte	0x00, 0xf5, 0x21, 0x00


	//----- nvinfo : EIATTR_SPARSE_MMA_MASK
	.align		4
.L_89:
        /*0058*/ 	.byte	0x03, 0x50
        /*005a*/ 	.short	0x0000


	//----- nvinfo : EIATTR_MAXREG_COUNT
	.align		4
        /*005c*/ 	.byte	0x03, 0x1b
        /*005e*/ 	.short	0x00ff


	//----- nvinfo : EIATTR_MERCURY_ISA_VERSION
	.align		4
        /*0060*/ 	.byte	0x03, 0x5f
        /*0062*/ 	.short	0x0101


	//----- nvinfo : EIATTR_VRC_CTA_INIT_COUNT
	.align		4
        /*0064*/ 	.byte	0x02, 0x4a
	.zero		1
	.zero		1


	//----- nvinfo : EIATTR_EXIT_INSTR_OFFSETS
	.align		4
        /*0068*/ 	.byte	0x04, 0x1c
        /*006a*/ 	.short	(.L_91 - .L_90)


	//   ....[0]....
.L_90:
        /*006c*/ 	.word	0x000000e0


	//   ....[1]....
        /*0070*/ 	.word	0x00000240


	//----- nvinfo : EIATTR_CBANK_PARAM_SIZE
	.align		4
.L_91:
        /*0074*/ 	.byte	0x03, 0x19
        /*0076*/ 	.short	0x0028


	//----- nvinfo : EIATTR_PARAM_CBANK
	.align		4
        /*0078*/ 	.byte	0x04, 0x0a
        /*007a*/ 	.short	(.L_93 - .L_92)
	.align		4
.L_92:
        /*007c*/ 	.word	index@(.nv.constant0._Z21CuMatLORMatrixDKernelPdS_S_ll)
        /*0080*/ 	.short	0x0380
        /*0082*/ 	.short	0x0028


	//----- nvinfo : EIATTR_SW_WAR
	.align		4
.L_93:
        /*0084*/ 	.byte	0x04, 0x36
        /*0086*/ 	.short	(.L_95 - .L_94)
.L_94:
        /*0088*/ 	.word	0x00000008
.L_95:


//--------------------- .nv.callgraph             --------------------------
	.section	.nv.callgraph,"",@"SHT_CUDA_CALLGRAPH"
	.align	4
	.sectionentsize	8
	.align		4
        /*0000*/ 	.word	0x00000000
	.align		4
        /*0004*/ 	.word	0xffffffff
	.align		4
        /*0008*/ 	.word	0x00000000
	.align		4
        /*000c*/ 	.word	0xfffffffe
	.align		4
        /*0010*/ 	.word	0x00000000
	.align		4
        /*0014*/ 	.word	0xfffffffd
	.align		4
        /*0018*/ 	.word	0x00000000
	.align		4
        /*001c*/ 	.word	0xfffffffc


//--------------------- .text._Z22CuMatLANDMatrixIKernelPlS_S_ll --------------------------
	.section	.text._Z22CuMatLANDMatrixIKernelPlS_S_ll,"ax",@progbits
	.align	128
        .global         _Z22CuMatLANDMatrixIKernelPlS_S_ll
        .type           _Z22CuMatLANDMatrixIKernelPlS_S_ll,@function
        .size           _Z22CuMatLANDMatrixIKernelPlS_S_ll,(.L_x_4 - _Z22CuMatLANDMatrixIKernelPlS_S_ll)
        .other          _Z22CuMatLANDMatrixIKernelPlS_S_ll,@"STO_CUDA_ENTRY STV_DEFAULT"
_Z22CuMatLANDMatrixIKernelPlS_S_ll:
.text._Z22CuMatLANDMatrixIKernelPlS_S_ll:
[----:B------:R-:W-:Y:S01]  /*0000*/  LDC R1, c[0x0][0x37c] ;  /* 0x0000df00ff017b82 */ /* 0x000fe20000000800 */
[----:B------:R-:W0:Y:S01]  /*0010*/  S2R R0, SR_CTAID.X ;  /* 0x0000000000007919 */ /* 0x000e220000002500 */
[----:B------:R-:W1:Y:S01]  /*0020*/  LDCU.64 UR8, c[0x0][0x3a0] ;  /* 0x00007400ff0877ac */ /* 0x000e620008000a00 */
[----:B------:R-:W0:Y:S01]  /*0030*/  S2R R3, SR_TID.X ;  /* 0x0000000000037919 */ /* 0x000e220000002100 */
[----:B------:R-:W1:Y:S01]  /*0040*/  LDCU.64 UR10, c[0x0][0x398] ;  /* 0x00007300ff0a77ac */ /* 0x000e620008000a00 */
[----:B------:R-:W0:Y:S01]  /*0050*/  LDCU UR7, c[0x0][0x360] ;  /* 0x00006c00ff0777ac */ /* 0x000e220008000800 */
[----:B-1----:R-:W-:Y:S02]  /*0060*/  UIMAD UR6, UR9, UR10, URZ ;  /* 0x0000000a090672a4 */ /* 0x002fe4000f8e02ff */
[----:B------:R-:W-:Y:S02]  /*0070*/  UIMAD.WIDE.U32 UR4, UR8, UR10, URZ ;  /* 0x0000000a080472a5 */ /* 0x000fe4000f8e00ff */
[----:B------:R-:W-:-:S04]  /*0080*/  UIMAD UR6, UR8, UR11, UR6 ;  /* 0x0000000b080672a4 */ /* 0x000fc8000f8e0206 */
[----:B------:R-:W-:Y:S01]  /*0090*/  UIADD3 UR5, UPT, UPT, UR5, UR6, URZ ;  /* 0x0000000605057290 */ /* 0x000fe2000fffe0ff */
[----:B0-----:R-:W-:-:S05]  /*00a0*/  IMAD R0, R0, UR7, R3 ;  /* 0x0000000700007c24 */ /* 0x001fca000f8e0203 */
[----:B------:R-:W-:Y:S01]  /*00b0*/  IMAD.U32 R2, RZ, RZ, UR5 ;  /* 0x00000005ff027e24 */ /* 0x000fe2000f8e00ff */
[----:B------:R-:W-:-:S04]  /*00c0*/  ISETP.LT.U32.AND P0, PT, R0, UR4, PT ;  /* 0x0000000400007c0c */ /* 0x000fc8000bf01070 */
[----:B------:R-:W-:-:S13]  /*00d0*/  ISETP.GT.AND.EX P0, PT, R2, RZ, PT, P0 ;  /* 0x000000ff0200720c */ /* 0x000fda0003f04300 */
[----:B------:R-:W-:Y:S05]  /*00e0*/  @!P0 EXIT ;  /* 0x000000000000894d */ /* 0x000fea0003800000 */
[----:B------:R-:W0:Y:S01]  /*00f0*/  LDCU.64 UR4, c[0x0][0x380] ;  /* 0x00007000ff0477ac */ /* 0x000e220008000a00 */
[----:B------:R-:W-:Y:S01]  /*0100*/  IMAD.SHL.U32 R7, R0, 0x8, RZ ;  /* 0x0000000800077824 */ /* 0x000fe200078e00ff */
[----:B------:R-:W-:Y:S01]  /*0110*/  SHF.R.U32.HI R0, RZ, 0x1d, R0 ;  /* 0x0000001dff007819 */ /* 0x000fe20000011600 */
[----:B------:R-:W1:Y:S03]  /*0120*/  LDCU.64 UR6, c[0x0][0x358] ;  /* 0x00006b00ff0677ac */ /* 0x000e660008000a00 */
[----:B0-----:R-:W-:-:S04]  /*0130*/  IADD3 R4, P0, PT, R7, UR4, RZ ;  /* 0x0000000407047c10 */ /* 0x001fc8000ff1e0ff */
[----:B------:R-:W-:Y:S01]  /*0140*/  IADD3.X R5, PT, PT, R0, UR5, RZ, P0, !PT ;  /* 0x0000000500057c10 */ /* 0x000fe200087fe4ff */
[----:B------:R-:W0:Y:S04]  /*0150*/  LDCU.64 UR4, c[0x0][0x390] ;  /* 0x00007200ff0477ac */ /* 0x000e280008000a00 */
[----:B-1----:R-:W2:Y:S02]  /*0160*/  LDG.E.64 R2, desc[UR6][R4.64] ;  /* 0x0000000604027981 */ /* 0x002ea4000c1e1b00 */
[----:B--2---:R-:W-:-:S04]  /*0170*/  ISETP.NE.U32.AND P0, PT, R2, RZ, PT ;  /* 0x000000ff0200720c */ /* 0x004fc80003f05070 */
[----:B------:R-:W-:-:S13]  /*0180*/  ISETP.NE.AND.EX P0, PT, R3, RZ, PT, P0 ;  /* 0x000000ff0300720c */ /* 0x000fda0003f05300 */
[----:B------:R-:W1:Y:S02]  /*0190*/  @P0 LDC.64 R2, c[0x0][0x388] ;  /* 0x0000e200ff020b82 */ /* 0x000e640000000a00 */
[----:B-1----:R-:W-:-:S05]  /*01a0*/  @P0 IADD3 R2, P1, PT, R7, R2, RZ ;  /* 0x0000000207020210 */ /* 0x002fca0007f3e0ff */
[----:B------:R-:W-:-:S06]  /*01b0*/  @P0 IMAD.X R3, R0, 0x1, R3, P1 ;  /* 0x0000000100030824 */ /* 0x000fcc00008e0603 */
[----:B------:R-:W2:Y:S01]  /*01c0*/  @P0 LDG.E.64 R2, desc[UR6][R2.64] ;  /* 0x0000000602020981 */ /* 0x000ea2000c1e1b00 */
[----:B0-----:R-:W-:Y:S01]  /*01d0*/  IADD3 R6, P2, PT, R7, UR4, RZ ;  /* 0x0000000407067c10 */ /* 0x001fe2000ff5e0ff */
[----:B------:R-:W-:Y:S01]  /*01e0*/  UMOV UR4, URZ ;  /* 0x000000ff00047c82 */ /* 0x000fe20008000000 */
[----:B------:R-:W-:Y:S02]  /*01f0*/  IMAD.MOV.U32 R4, RZ, RZ, RZ ;  /* 0x000000ffff047224 */ /* 0x000fe400078e00ff */
[----:B------:R-:W-:Y:S01]  /*0200*/  IADD3.X R7, PT, PT, R0, UR5, RZ, P2, !PT ;  /* 0x0000000500077c10 */ /* 0x000fe200097fe4ff */
[----:B------:R-:W-:Y:S01]  /*0210*/  IMAD.U32 R5, RZ, RZ, UR4 ;  /* 0x00000004ff057e24 */ /* 0x000fe2000f8e00ff */
[----:B--2---:R-:W-:-:S04]  /*0220*/  @P0 ISETP.NE.U32.AND P1, PT, R2, RZ, PT ;  /* 0x000000ff0200020c */ /* 0x004fc80003f25070 */
[----:B------:R-:W-:-:S04]  /*0230*/  @P0 ISETP.NE.AND.EX P1, PT, R3, RZ, PT, P1 ;  /* 0x000000ff0300020c */ /* 0x000fc80003f25310 */
[----:B------:R-:W-:-:S05]  /*0240*/  @P0 SEL R4, RZ, 0x1, !P1 ;  /* 0x00000001ff040807 */ /* 0x000fca0004800000 */
[----:B------:R-:W-:Y:S01]  /*0250*/  STG.E.64 desc[UR6][R6.64], R4 ;  /* 0x0000000406007986 */ /* 0x000fe2000c101b06 */
[----:B------:R-:W-:Y:S05]  /*0260*/  EXIT ;  /* 0x000000000000794d */ /* 0x000fea0003800000 */
.L_x_0:
[----:B------:R-:W-:-:S00]  /*0270*/  BRA `(.L_x_0) ;  /* 0xfffffffc00fc7947 */ /* 0x000fc0000383ffff */
[----:B------:R-:W-:-:S00]  /*0280*/  NOP ;  /* 0x0000000000007918 */ /* 0x000fc00000000000 */
[----:B------:R-:W-:-:S00]  /*0290*/  NOP ;  /* 0x0000000000007918 */ /* 0x000fc00000000000 */
[----:B------:R-:W-:-:S00]  /*02a0*/  NOP ;  /* 0x0000000000007918 */ /* 0x000fc00000000000 */
[----:B------:R-:W-:-:S00]  /*02b0*/  NOP ;  /* 0x0000000000007918 */ /* 0x000fc00000000000 */
[----:B------:R-:W-:-:S00]  /*02c0*/  NOP ;  /* 0x0000000000007918 */ /* 0x000fc00000000000 */
[----:B------:R-:W-:-:S00]  /*02d0*/  NOP ;  /* 0x0000000000007918 */ /* 0x000fc00000000000 */
[----:B------:R-:W-:-:S00]  /*02e0*/  NOP ;  /* 0x0000000000007918 */ /* 0x000fc00000000000 */
[----:B------:R-:W-:-:S00]  /*02f0*/  NOP ;  /* 0x0000000000007918 */ /* 0x000fc00000000000 */
.L_x_4:


//--------------------- .text._Z22CuMatLANDMatrixDKernelPdS_S_ll --------------------------
	.section	.text._Z22CuMatLANDMatrixDKernelPdS_S_ll,"ax",@progbits
	.align	128
        .global         _Z22CuMatLANDMatrixDKernelPdS_S_ll
        .type           _Z22CuMatLANDMatrixDKernelPdS_S_ll,@function
        .size           _Z22CuMatLANDMatrixDKernelPdS_S_ll,(.L_x_5 - _Z22CuMatLANDMatrixDKernelPdS_S_ll)
        .other          _Z22CuMatLANDMatrixDKernelPdS_S_ll,@"STO_CUDA_ENTRY STV_DEFAULT"
_Z22CuMatLANDMatrixDKernelPdS_S_ll:
.text._Z22CuMatLANDMatrixDKernelPdS_S_ll:
        /* <DEDUP_REMOVED lines=23> */
[----:B--2---:R-:W-:-:S14]  /*0170*/  DSETP.NEU.AND P0, PT, R2, RZ, PT ;  /* 0x000000ff0200722a */ /* 0x004fdc0003f0d000 */
[----:B------:R-:W1:Y:S02]  /*0180*/  @P0 LDC.64 R6, c[0x0][0x388] ;  /* 0x0000e200ff060b82 */ /* 0x000e640000000a00 */
[----:B-1----:R-:W-:-:S05]  /*0190*/  @P0 IADD3 R6, P1, PT, R9, R6, RZ ;  /* 0x0000000609060210 */ /* 0x002fca0007f3e0ff */
[----:B------:R-:W-:-:S05]  /*01a0*/  @P0 IMAD.X R7, R0, 0x1, R7, P1 ;  /* 0x0000000100070824 */ /* 0x000fca00008e0607 */
[----:B------:R-:W2:Y:S01]  /*01b0*/  @P0 LDG.E.64 R2, desc[UR4][R6.64] ;  /* 0x0000000406020981 */ /* 0x000ea2000c1e1b00 */
[----:B0-----:R-:W-:-:S04]  /*01c0*/  IADD3 R8, P2, PT, R9, UR6, RZ ;  /* 0x0000000609087c10 */ /* 0x001fc8000ff5e0ff */
[----:B------:R-:W-:Y:S01]  /*01d0*/  IADD3.X R9, PT, PT, R0, UR7, RZ, P2, !PT ;  /* 0x0000000700097c10 */ /* 0x000fe200097fe4ff */
[----:B--2---:R-:W-:Y:S01]  /*01e0*/  @P0 DSETP.NEU.AND P1, PT, R2, RZ, PT ;  /* 0x000000ff0200022a */ /* 0x004fe20003f2d000 */
[----:B------:R-:W-:Y:S02]  /*01f0*/  CS2R R2, SRZ ;  /* 0x0000000000027805 */ /* 0x000fe4000001ff00 */
[----:B------:R-:W-:-:S03]  /*0200*/  @P0 IMAD.MOV.U32 R2, RZ, RZ, RZ ;  /* 0x000000ffff020224 */ /* 0x000fc600078e00ff */
[----:B------:R-:W-:-:S05]  /*0210*/  @P0 FSEL R3, RZ, 1.875, !P1 ;  /* 0x3ff00000ff030808 */ /* 0x000fca0004800000 */
[----:B------:R-:W-:Y:S01]  /*0220*/  STG.E.64 desc[UR4][R8.64], R2 ;  /* 0x0000000208007986 */ /* 0x000fe2000c101b04 */
[----:B------:R-:W-:Y:S05]  /*0230*/  EXIT ;  /* 0x000000000000794d */ /* 0x000fea0003800000 */
.L_x_1:
        /* <DEDUP_REMOVED lines=12> */
.L_x_5:


//--------------------- .text._Z21CuMatLORMatrixIKernelPlS_S_ll --------------------------
	.section	.text._Z21CuMatLORMatrixIKernelPlS_S_ll,"ax",@progbits
	.align	128
        .global         _Z21CuMatLORMatrixIKernelPlS_S_ll
        .type           _Z21CuMatLORMatrixIKernelPlS_S_ll,@function
        .size           _Z21CuMatLORMatrixIKernelPlS_S_ll,(.L_x_6 - _Z21CuMatLORMatrixIKernelPlS_S_ll)
        .other          _Z21CuMatLORMatrixIKernelPlS_S_ll,@"STO_CUDA_ENTRY STV_DEFAULT"
_Z21CuMatLORMatrixIKernelPlS_S_ll:
.text._Z21CuMatLORMatrixIKernelPlS_S_ll:
        /* <DEDUP_REMOVED lines=25> */
[----:B------:R-:W1:Y:S02]  /*0190*/  @!P0 LDC.64 R2, c[0x0][0x388] ;  /* 0x0000e200ff028b82 */ /* 0x000e640000000a00 */
[----:B-1----:R-:W-:-:S05]  /*01a0*/  @!P0 IADD3 R2, P1, PT, R7, R2, RZ ;  /* 0x0000000207028210 */ /* 0x002fca0007f3e0ff */
[----:B------:R-:W-:-:S06]  /*01b0*/  @!P0 IMAD.X R3, R0, 0x1, R3, P1 ;  /* 0x0000000100038824 */ /* 0x000fcc00008e0603 */
[----:B------:R-:W2:Y:S01]  /*01c0*/  @!P0 LDG.E.64 R2, desc[UR6][R2.64] ;  /* 0x0000000602028981 */ /* 0x000ea2000c1e1b00 */
[----:B0-----:R-:W-:Y:S01]  /*01d0*/  IADD3 R6, P2, PT, R7, UR4, RZ ;  /* 0x0000000407067c10 */ /* 0x001fe2000ff5e0ff */
[----:B------:R-:W-:Y:S01]  /*01e0*/  UMOV UR4, URZ ;  /* 0x000000ff00047c82 */ /* 0x000fe20008000000 */
[----:B------:R-:W-:Y:S02]  /*01f0*/  IMAD.MOV.U32 R4, RZ, RZ, 0x1 ;  /* 0x00000001ff047424 */ /* 0x000fe400078e00ff */
[----:B------:R-:W-:Y:S01]  /*0200*/  IADD3.X R7, PT, PT, R0, UR5, RZ, P2, !PT ;  /* 0x0000000500077c10 */ /* 0x000fe200097fe4ff */
[----:B------:R-:W-:Y:S01]  /*0210*/  IMAD.U32 R5, RZ, RZ, UR4 ;  /* 0x00000004ff057e24 */ /* 0x000fe2000f8e00ff */
[----:B--2---:R-:W-:-:S04]  /*0220*/  @!P0 ISETP.NE.U32.AND P1, PT, R2, RZ, PT ;  /* 0x000000ff0200820c */ /* 0x004fc80003f25070 */
[----:B------:R-:W-:-:S04]  /*0230*/  @!P0 ISETP.NE.AND.EX P1, PT, R3, RZ, PT, P1 ;  /* 0x000000ff0300820c */ /* 0x000fc80003f25310 */
[----:B------:R-:W-:-:S05]  /*0240*/  @!P0 SEL R4, RZ, 0x1, !P1 ;  /* 0x00000001ff048807 */ /* 0x000fca0004800000 */
[----:B------:R-:W-:Y:S01]  /*0250*/  STG.E.64 desc[UR6][R6.64], R4 ;  /* 0x0000000406007986 */ /* 0x000fe2000c101b06 */
[----:B------:R-:W-:Y:S05]  /*0260*/  EXIT ;  /* 0x000000000000794d */ /* 0x000fea0003800000 */
.L_x_2:
        /* <DEDUP_REMOVED lines=9> */
.L_x_6:


//--------------------- .text._Z21CuMatLORMatrixDKernelPdS_S_ll --------------------------
	.section	.text._Z21CuMatLORMatrixDKernelPdS_S_ll,"ax",@progbits
	.align	128
        .global         _Z21CuMatLORMatrixDKernelPdS_S_ll
        .type           _Z21CuMatLORMatrixDKernelPdS_S_ll,@function
        .size           _Z21CuMatLORMatrixDKernelPdS_S_ll,(.L_x_7 - _Z21CuMatLORMatrixDKernelPdS_S_ll)
        .other          _Z21CuMatLORMatrixDKernelPdS_S_ll,@"STO_CUDA_ENTRY STV_DEFAULT"
_Z21CuMatLORMatrixDKernelPdS_S_ll:
.text._Z21CuMatLORMatrixDKernelPdS_S_ll:
        /* <DEDUP_REMOVED lines=24> */
[----:B------:R-:W1:Y:S02]  /*0180*/  @!P0 LDC.64 R6, c[0x0][0x388] ;  /* 0x0000e200ff068b82 */ /* 0x000e640000000a00 */
[----:B-1----:R-:W-:-:S05]  /*0190*/  @!P0 IADD3 R6, P1, PT, R9, R6, RZ ;  /* 0x0000000609068210 */ /* 0x002fca0007f3e0ff */
[----:B------:R-:W-:-:S05]  /*01a0*/  @!P0 IMAD.X R7, R0, 0x1, R7, P1 ;  /* 0x0000000100078824 */ /* 0x000fca00008e0607 */
[----:B------:R-:W2:Y:S01]  /*01b0*/  @!P0 LDG.E.64 R2, desc[UR4][R6.64] ;  /* 0x0000000406028981 */ /* 0x000ea2000c1e1b00 */
[----:B0-----:R-:W-:-:S04]  /*01c0*/  IADD3 R8, P2, PT, R9, UR6, RZ ;  /* 0x0000000609087c10 */ /* 0x001fc8000ff5e0ff */
[----:B------:R-:W-:Y:S01]  /*01d0*/  IADD3.X R9, PT, PT, R0, UR7, RZ, P2, !PT ;  /* 0x0000000700097c10 */ /* 0x000fe200097fe4ff */
[----:B--2---:R-:W-:Y:S01]  /*01e0*/  @!P0 DSETP.NEU.AND P1, PT, R2, RZ, PT ;  /* 0x000000ff0200822a */ /* 0x004fe20003f2d000 */
[----:B------:R-:W-:Y:S02]  /*01f0*/  IMAD.MOV.U32 R2, RZ, RZ, 0x0 ;  /* 0x00000000ff027424 */ /* 0x000fe400078e00ff */
[----:B------:R-:W-:-:S03]  /*0200*/  IMAD.MOV.U32 R3, RZ, RZ, 0x3ff00000 ;  /* 0x3ff00000ff037424 */ /* 0x000fc600078e00ff */
[----:B------:R-:W-:Y:S01]  /*0210*/  @!P0 FSEL R3, RZ, 1.875, !P1 ;  /* 0x3ff00000ff038808 */ /* 0x000fe20004800000 */
[----:B------:R-:W-:-:S05]  /*0220*/  @!P0 IMAD.MOV.U32 R2, RZ, RZ, RZ ;  /* 0x000000ffff028224 */ /* 0x000fca00078e00ff */
[----:B------:R-:W-:Y:S01]  /*0230*/  STG.E.64 desc[UR4][R8.64], R2 ;  /* 0x0000000208007986 */ /* 0x000fe2000c101b04 */
[----:B------:R-:W-:Y:S05]  /*0240*/  EXIT ;  /* 0x000000000000794d */ /* 0x000fea0003800000 */
.L_x_3:
        /* <DEDUP_REMOVED lines=11> */
.L_x_7:


//--------------------- .nv.shared.reserved.0     --------------------------
	.section	.nv.shared.reserved.0,"aw",@nobits
	.weak		__nv_reservedSMEM_offset_0_alias
	.size		__nv_reservedSMEM_offset_0_alias, 0, 64
	.other		__nv_reservedSMEM_offset_0_alias,@"STO_CUDA_RESERVED_SHARED STV_DEFAULT"
__nv_reservedSMEM_offset_0_alias:
	.zero		0
	.zero		64


//--------------------- .nv.constant0._Z22CuMatLANDMatrixIKernelPlS_S_ll --------------------------
	.section	.nv.constant0._Z22CuMatLANDMatrixIKernelPlS_S_ll,"a",@progbits
	.sectionflags	@""
	.align	4
.nv.constant0._Z22CuMatLANDMatrixIKernelPlS_S_ll:
	.zero		936


//--------------------- .nv.constant0._Z22CuMatLANDMatrixDKernelPdS_S_ll --------------------------
	.section	.nv.constant0._Z22CuMatLANDMatrixDKernelPdS_S_ll,"a",@progbits
	.sectionflags	@""
	.align	4
.nv.constant0._Z22CuMatLANDMatrixDKernelPdS_S_ll:
	.zero		936


//--------------------- .nv.constant0._Z21CuMatLORMatrixIKernelPlS_S_ll --------------------------
	.section	.nv.constant0._Z21CuMatLORMatrixIKernelPlS_S_ll,"a",@progbits
	.sectionflags	@""
	.align	4
.nv.constant0._Z21CuMatLORMatrixIKernelPlS_S_ll:
	.zero		936


//--------------------- .nv.constant0._Z21CuMatLORMatrixDKernelPdS_S_ll --------------------------
	.section	.nv.constant0._Z21CuMatLORMatrixDKernelPdS_S_ll,"a",@progbits
	.sectionflags	@""
	.align	4
.nv.constant0._Z21CuMatLORMatrixDKernelPdS_S_ll:
	.zero		936


//--------------------- SYMBOLS --------------------------

	.type		.nv.reservedSmem.offset0,@object
	.size		.nv.reservedSmem.offset0,0x4
